	.headerflags	@"EF_CUDA_TEXMODE_UNIFIED EF_CUDA_64BIT_ADDRESS EF_CUDA_ACCELERATORS EF_CUDA_SM90 EF_CUDA_VIRTUAL_SM(EF_CUDA_SM90)"
	.elftype	@"ET_EXEC"


//--------------------- .nv.info                  --------------------------
	.section	.nv.info,"",@"SHT_CUDA_INFO"
	.align	4


	//----- nvinfo : EIATTR_REGCOUNT
	.align		4
        /*0000*/ 	.byte	0x04, 0x2f
        /*0002*/ 	.short	(.L_3 - .L_2)
	.align		4
.L_2:
        /*0004*/ 	.word	index@(triton_poi_fused__native_batch_norm_legit_no_training_add_convolution_relu_26)
        /*0008*/ 	.word	0x00000020


	//----- nvinfo : EIATTR_MIN_STACK_SIZE
	.align		4
.L_3:
        /*000c*/ 	.byte	0x04, 0x12
        /*000e*/ 	.short	(.L_5 - .L_4)
	.align		4
.L_4:
        /*0010*/ 	.word	index@(triton_poi_fused__native_batch_norm_legit_no_training_add_convolution_relu_26)
        /*0014*/ 	.word	0x00000000


	//----- nvinfo : EIATTR_FRAME_SIZE
	.align		4
.L_5:
        /*0018*/ 	.byte	0x04, 0x11
        /*001a*/ 	.short	(.L_7 - .L_6)
	.align		4
.L_6:
        /*001c*/ 	.word	index@(triton_poi_fused__native_batch_norm_legit_no_training_add_convolution_relu_26)
        /*0020*/ 	.word	0x00000000


	//----- nvinfo : EIATTR_MIN_STACK_SIZE
	.align		4
.L_7:
        /*0024*/ 	.byte	0x04, 0x12
        /*0026*/ 	.short	(.L_9 - .L_8)
	.align		4
.L_8:
        /*0028*/ 	.word	index@(triton_poi_fused__native_batch_norm_legit_no_training_add_convolution_relu_26)
        /*002c*/ 	.word	0x00000000
.L_9:


//--------------------- .nv.info.triton_poi_fused__native_batch_norm_legit_no_training_add_convolution_relu_26 --------------------------
	.section	.nv.info.triton_poi_fused__native_batch_norm_legit_no_training_add_convolution_relu_26,"",@"SHT_CUDA_INFO"
	.sectionflags	@""
	.align	4


	//----- nvinfo : EIATTR_CUDA_API_VERSION
	.align		4
        /*0000*/ 	.byte	0x04, 0x37
        /*0002*/ 	.short	(.L_11 - .L_10)
.L_10:
        /*0004*/ 	.word	0x0000007c


	//----- nvinfo : EIATTR_KPARAM_INFO
	.align		4
.L_11:
        /*0008*/ 	.byte	0x04, 0x17
        /*000a*/ 	.short	(.L_13 - .L_12)
.L_12:
        /*000c*/ 	.word	0x00000000
        /*0010*/ 	.short	0x000d
        /*0012*/ 	.short	0x0068
        /*0014*/ 	.byte	0x00, 0xf0, 0x11, 0x00


	//----- nvinfo : EIATTR_KPARAM_INFO
	.align		4
.L_13:
        /*0018*/ 	.byte	0x04, 0x17
        /*001a*/ 	.short	(.L_15 - .L_14)
.L_14:
        /*001c*/ 	.word	0x00000000
        /*0020*/ 	.short	0x000c
        /*0022*/ 	.short	0x0060
        /*0024*/ 	.byte	0x00, 0xf4, 0x21, 0x00


	//----- nvinfo : EIATTR_KPARAM_INFO
	.align		4
.L_15:
        /*0028*/ 	.byte	0x04, 0x17
        /*002a*/ 	.short	(.L_17 - .L_16)
.L_16:
        /*002c*/ 	.word	0x00000000
        /*0030*/ 	.short	0x000b
        /*0032*/ 	.short	0x0058
        /*0034*/ 	.byte	0x00, 0xf4, 0x21, 0x00


	//----- nvinfo : EIATTR_KPARAM_INFO
	.align		4
.L_17:
        /*0038*/ 	.byte	0x04, 0x17
        /*003a*/ 	.short	(.L_19 - .L_18)
.L_18:
        /*003c*/ 	.word	0x00000000
        /*0040*/ 	.short	0x000a
        /*0042*/ 	.short	0x0050
        /*0044*/ 	.byte	0x00, 0xf4, 0x21, 0x00


	//----- nvinfo : EIATTR_KPARAM_INFO
	.align		4
.L_19:
        /*0048*/ 	.byte	0x04, 0x17
        /*004a*/ 	.short	(.L_21 - .L_20)
.L_20:
        /*004c*/ 	.word	0x00000000
        /*0050*/ 	.short	0x0009
        /*0052*/ 	.short	0x0048
        /*0054*/ 	.byte	0x00, 0xf4, 0x21, 0x00


	//----- nvinfo : EIATTR_KPARAM_INFO
	.align		4
.L_21:
        /*0058*/ 	.byte	0x04, 0x17
        /*005a*/ 	.short	(.L_23 - .L_22)
.L_22:
        /*005c*/ 	.word	0x00000000
        /*0060*/ 	.short	0x0008
        /*0062*/ 	.short	0x0040
        /*0064*/ 	.byte	0x00, 0xf4, 0x21, 0x00


	//----- nvinfo : EIATTR_KPARAM_INFO
	.align		4
.L_23:
        /*0068*/ 	.byte	0x04, 0x17
        /*006a*/ 	.short	(.L_25 - .L_24)
.L_24:
        /*006c*/ 	.word	0x00000000
        /*0070*/ 	.short	0x0007
        /*0072*/ 	.short	0x0038
        /*0074*/ 	.byte	0x00, 0xf4, 0x21, 0x00


	//----- nvinfo : EIATTR_KPARAM_INFO
	.align		4
.L_25:
        /*0078*/ 	.byte	0x04, 0x17
        /*007a*/ 	.short	(.L_27 - .L_26)
.L_26:
        /*007c*/ 	.word	0x00000000
        /*0080*/ 	.short	0x0006
        /*0082*/ 	.short	0x0030
        /*0084*/ 	.byte	0x00, 0xf4, 0x21, 0x00


	//----- nvinfo : EIATTR_KPARAM_INFO
	.align		4
.L_27:
        /*0088*/ 	.byte	0x04, 0x17
        /*008a*/ 	.short	(.L_29 - .L_28)
.L_28:
        /*008c*/ 	.word	0x00000000
        /*0090*/ 	.short	0x0005
        /*0092*/ 	.short	0x0028
        /*0094*/ 	.byte	0x00, 0xf4, 0x21, 0x00


	//----- nvinfo : EIATTR_KPARAM_INFO
	.align		4
.L_29:
        /*0098*/ 	.byte	0x04, 0x17
        /*009a*/ 	.short	(.L_31 - .L_30)
.L_30:
        /*009c*/ 	.word	0x00000000
        /*00a0*/ 	.short	0x0004
        /*00a2*/ 	.short	0x0020
        /*00a4*/ 	.byte	0x00, 0xf4, 0x21, 0x00


	//----- nvinfo : EIATTR_KPARAM_INFO
	.align		4
.L_31:
        /*00a8*/ 	.byte	0x04, 0x17
        /*00aa*/ 	.short	(.L_33 - .L_32)
.L_32:
        /*00ac*/ 	.word	0x00000000
        /*00b0*/ 	.short	0x0003
        /*00b2*/ 	.short	0x0018
        /*00b4*/ 	.byte	0x00, 0xf4, 0x21, 0x00


	//----- nvinfo : EIATTR_KPARAM_INFO
	.align		4
.L_33:
        /*00b8*/ 	.byte	0x04, 0x17
        /*00ba*/ 	.short	(.L_35 - .L_34)
.L_34:
        /*00bc*/ 	.word	0x00000000
        /*00c0*/ 	.short	0x0002
        /*00c2*/ 	.short	0x0010
        /*00c4*/ 	.byte	0x00, 0xf4, 0x21, 0x00


	//----- nvinfo : EIATTR_KPARAM_INFO
	.align		4
.L_35:
        /*00c8*/ 	.byte	0x04, 0x17
        /*00ca*/ 	.short	(.L_37 - .L_36)
.L_36:
        /*00cc*/ 	.word	0x00000000
        /*00d0*/ 	.short	0x0001
        /*00d2*/ 	.short	0x0008
        /*00d4*/ 	.byte	0x00, 0xf4, 0x21, 0x00


	//----- nvinfo : EIATTR_KPARAM_INFO
	.align		4
.L_37:
        /*00d8*/ 	.byte	0x04, 0x17
        /*00da*/ 	.short	(.L_39 - .L_38)
.L_38:
        /*00dc*/ 	.word	0x00000000
        /*00e0*/ 	.short	0x0000
        /*00e2*/ 	.short	0x0000
        /*00e4*/ 	.byte	0x00, 0xf4, 0x21, 0x00


	//----- nvinfo : EIATTR_SPARSE_MMA_MASK
	.align		4
.L_39:
        /*00e8*/ 	.byte	0x03, 0x50
        /*00ea*/ 	.short	0x0000


	//----- nvinfo : EIATTR_MAXREG_COUNT
	.align		4
        /*00ec*/ 	.byte	0x03, 0x1b
        /*00ee*/ 	.short	0x00ff


	//----- nvinfo : EIATTR_EXIT_INSTR_OFFSETS
	.align		4
        /*00f0*/ 	.byte	0x04, 0x1c
        /*00f2*/ 	.short	(.L_41 - .L_40)


	//   ....[0]....
.L_40:
        /*00f4*/ 	.word	0x00000790


	//----- nvinfo : EIATTR_REQNTID
	.align		4
.L_41:
        /*00f8*/ 	.byte	0x04, 0x10
        /*00fa*/ 	.short	(.L_43 - .L_42)
.L_42:
        /*00fc*/ 	.word	0x00000080
        /*0100*/ 	.word	0x00000001
        /*0104*/ 	.word	0x00000001


	//----- nvinfo : EIATTR_CBANK_PARAM_SIZE
	.align		4
.L_43:
        /*0108*/ 	.byte	0x03, 0x19
        /*010a*/ 	.short	0x006c


	//----- nvinfo : EIATTR_PARAM_CBANK
	.align		4
        /*010c*/ 	.byte	0x04, 0x0a
        /*010e*/ 	.short	(.L_45 - .L_44)
	.align		4
.L_44:
        /*0110*/ 	.word	index@(.nv.constant0.triton_poi_fused__native_batch_norm_legit_no_training_add_convolution_relu_26)
        /*0114*/ 	.short	0x0210
        /*0116*/ 	.short	0x006c


	//----- nvinfo : EIATTR_SW_WAR
	.align		4
.L_45:
        /*0118*/ 	.byte	0x04, 0x36
        /*011a*/ 	.short	(.L_47 - .L_46)
.L_46:
        /*011c*/ 	.word	0x00000008
.L_47:


//--------------------- .nv.callgraph             --------------------------
	.section	.nv.callgraph,"",@"SHT_CUDA_CALLGRAPH"
	.align	4
	.sectionentsize	8
	.align		4
        /*0000*/ 	.word	0x00000000
	.align		4
        /*0004*/ 	.word	0xffffffff
	.align		4
        /*0008*/ 	.word	0x00000000
	.align		4
        /*000c*/ 	.word	0xfffffffe
	.align		4
        /*0010*/ 	.word	0x00000000
	.align		4
        /*0014*/ 	.word	0xfffffffd
	.align		4
        /*0018*/ 	.word	0x00000000
	.align		4
        /*001c*/ 	.word	0xfffffffc


//--------------------- .nv.constant4             --------------------------
	.section	.nv.constant4,"a",@progbits
	.align	8
	.align		8
.nv.constant4:
        /*0000*/ 	.dword	_$_str
	.align		8
        /*0008*/ 	.dword	_$_str_$_2


//--------------------- .text.triton_poi_fused__native_batch_norm_legit_no_training_add_convolution_relu_26 --------------------------
	.section	.text.triton_poi_fused__native_batch_norm_legit_no_training_add_convolution_relu_26,"ax",@progbits
	.align	128
        .global         triton_poi_fused__native_batch_norm_legit_no_training_add_convolution_relu_26
        .type           triton_poi_fused__native_batch_norm_legit_no_training_add_convolution_relu_26,@function
        .size           triton_poi_fused__native_batch_norm_legit_no_training_add_convolution_relu_26,(.L_x_1 - triton_poi_fused__native_batch_norm_legit_no_training_add_convolution_relu_26)
        .other          triton_poi_fused__native_batch_norm_legit_no_training_add_convolution_relu_26,@"STO_CUDA_ENTRY STV_DEFAULT"
triton_poi_fused__native_batch_norm_legit_no_training_add_convolution_relu_26:
.text.triton_poi_fused__native_batch_norm_legit_no_training_add_convolution_relu_26:
[----:B------:R-:W-:Y:S01]  /*0000*/  LDC R1, c[0x0][0x28] ;  /* 0x00000a00ff017b82 */ /* 0x000fe20000000800 */
[----:B------:R-:W1:Y:S07]  /*0010*/  S2R R0, SR_TID.X ;  /* 0x0000000000007919 */ /* 0x000e6e0000002100 */
[----:B------:R-:W2:Y:S01]  /*0020*/  LDC.64 R12, c[0x0][0x260] ;  /* 0x00009800ff0c7b82 */ /* 0x000ea20000000a00 */
[----:B------:R-:W-:Y:S01]  /*0030*/  ULDC.64 UR4, c[0x0][0x208] ;  /* 0x0000820000047ab9 */ /* 0x000fe20000000a00 */
[----:B------:R-:W3:Y:S06]  /*0040*/  S2R R5, SR_CTAID.X ;  /* 0x0000000000057919 */ /* 0x000eec0000002500 */
[----:B------:R-:W4:Y:S08]  /*0050*/  LDC.64 R20, c[0x0][0x228] ;  /* 0x00008a00ff147b82 */ /* 0x000f300000000a00 */
[----:B------:R-:W5:Y:S08]  /*0060*/  LDC.64 R6, c[0x0][0x210] ;  /* 0x00008400ff067b82 */ /* 0x000f700000000a00 */
[----:B------:R-:W2:Y:S01]  /*0070*/  LDC.64 R14, c[0x0][0x238] ;  /* 0x00008e00ff0e7b82 */ /* 0x000ea20000000a00 */
[----:B-1----:R-:W-:-:S07]  /*0080*/  SHF.L.U32 R0, R0, 0x2, RZ ;  /* 0x0000000200007819 */ /* 0x002fce00000006ff */
[----:B------:R-:W1:Y:S01]  /*0090*/  LDC.64 R18, c[0x0][0x248] ;  /* 0x00009200ff127b82 */ /* 0x000e620000000a00 */
[----:B---3--:R-:W-:Y:S02]  /*00a0*/  SHF.R.S32.HI R3, RZ, 0x16, R5 ;  /* 0x00000016ff037819 */ /* 0x008fe40000011405 */
[----:B------:R-:W-:Y:S02]  /*00b0*/  LOP3.LUT R0, R0, 0x1fc, RZ, 0xc0, !PT ;  /* 0x000001fc00007812 */ /* 0x000fe400078ec0ff */
[----:B------:R-:W-:-:S03]  /*00c0*/  SGXT R3, R3, 0x1 ;  /* 0x000000010303781a */ /* 0x000fc60000000200 */
[----:B------:R-:W3:Y:S01]  /*00d0*/  LDC.64 R10, c[0x0][0x250] ;  /* 0x00009400ff0a7b82 */ /* 0x000ee20000000a00 */
[----:B------:R-:W-:-:S04]  /*00e0*/  LEA R2, R5, R0, 0x9 ;  /* 0x0000000005027211 */ /* 0x000fc800078e48ff */
[----:B------:R-:W-:-:S03]  /*00f0*/  LEA.HI R3, R3, R2, RZ, 0x6 ;  /* 0x0000000203037211 */ /* 0x000fc600078f30ff */
[----:B------:R-:W1:Y:S01]  /*0100*/  LDC.64 R4, c[0x0][0x240] ;  /* 0x00009000ff047b82 */ /* 0x000e620000000a00 */
[--C-:B------:R-:W-:Y:S02]  /*0110*/  SHF.R.S32.HI R27, RZ, 0x6, R3.reuse ;  /* 0x00000006ff1b7819 */ /* 0x100fe40000011403 */
[----:B------:R-:W-:-:S04]  /*0120*/  SHF.R.S32.HI R0, RZ, 0x1f, R3 ;  /* 0x0000001fff007819 */ /* 0x000fc80000011403 */
[----:B------:R-:W-:Y:S01]  /*0130*/  LEA.HI R0, R0, R27, RZ, 0x8 ;  /* 0x0000001b00007211 */ /* 0x000fe200078f40ff */
[----:B------:R-:W3:Y:S03]  /*0140*/  LDC.64 R8, c[0x0][0x230] ;  /* 0x00008c00ff087b82 */ /* 0x000ee60000000a00 */
[----:B------:R-:W-:-:S04]  /*0150*/  LOP3.LUT R0, R0, 0xffffff00, RZ, 0xc0, !PT ;  /* 0xffffff0000007812 */ /* 0x000fc800078ec0ff */
[----:B------:R-:W-:Y:S01]  /*0160*/  IADD3 R27, R27, -R0, RZ ;  /* 0x800000001b1b7210 */ /* 0x000fe20007ffe0ff */
[----:B------:R-:W3:Y:S04]  /*0170*/  LDC.64 R16, c[0x0][0x218] ;  /* 0x00008600ff107b82 */ /* 0x000ee80000000a00 */
[----:B01----:R-:W-:-:S04]  /*0180*/  IMAD.WIDE R4, R27, 0x4, R4 ;  /* 0x000000041b047825 */ /* 0x003fc800078e0204 */
[----:B------:R-:W0:Y:S01]  /*0190*/  LDC.64 R28, c[0x0][0x258] ;  /* 0x00009600ff1c7b82 */ /* 0x000e220000000a00 */
[----:B------:R1:W3:Y:S01]  /*01a0*/  LDG.E.EL R26, desc[UR4][R4.64] ;  /* 0x00000004041a7981 */ /* 0x0002e2000c2e1900 */
[----:B--2---:R-:W-:-:S06]  /*01b0*/  IMAD.WIDE R12, R27, 0x4, R12 ;  /* 0x000000041b0c7825 */ /* 0x004fcc00078e020c */
[----:B------:R-:W2:Y:S01]  /*01c0*/  LDC.64 R22, c[0x0][0x268] ;  /* 0x00009a00ff167b82 */ /* 0x000ea20000000a00 */
[----:B------:R-:W3:Y:S01]  /*01d0*/  LDG.E.EL R25, desc[UR4][R12.64] ;  /* 0x000000040c197981 */ /* 0x000ee2000c2e1900 */
[----:B----4-:R-:W-:-:S04]  /*01e0*/  IMAD.WIDE R20, R27, 0x4, R20 ;  /* 0x000000041b147825 */ /* 0x010fc800078e0214 */
[----:B-----5:R-:W-:Y:S01]  /*01f0*/  IMAD.WIDE R6, R2, 0x4, R6 ;  /* 0x0000000402067825 */ /* 0x020fe200078e0206 */
[----:B------:R4:W5:Y:S03]  /*0200*/  LDG.E.EL R24, desc[UR4][R20.64] ;  /* 0x0000000414187981 */ /* 0x000966000c2e1900 */
[C---:B-1----:R-:W-:Y:S02]  /*0210*/  IMAD.WIDE R4, R27.reuse, 0x4, R14 ;  /* 0x000000041b047825 */ /* 0x042fe400078e020e */
[----:B------:R-:W5:Y:S02]  /*0220*/  LDG.E.128 R12, desc[UR4][R6.64] ;  /* 0x00000004060c7981 */ /* 0x000f64000c1e1d00 */
[C---:B------:R-:W-:Y:S02]  /*0230*/  IMAD.WIDE R18, R27.reuse, 0x4, R18 ;  /* 0x000000041b127825 */ /* 0x040fe400078e0212 */
[----:B------:R-:W5:Y:S01]  /*0240*/  LDG.E.EL R5, desc[UR4][R4.64] ;  /* 0x0000000404057981 */ /* 0x000f62000c2e1900 */
[----:B----4-:R-:W1:Y:S01]  /*0250*/  LDC.64 R20, c[0x0][0x270] ;  /* 0x00009c00ff147b82 */ /* 0x010e620000000a00 */
[----:B---3--:R-:W-:-:S02]  /*0260*/  IMAD.WIDE R10, R27, 0x4, R10 ;  /* 0x000000041b0a7825 */ /* 0x008fc400078e020a */
[----:B------:R-:W3:Y:S02]  /*0270*/  LDG.E.EL R18, desc[UR4][R18.64] ;  /* 0x0000000412127981 */ /* 0x000ee4000c2e1900 */
[----:B------:R-:W-:-:S04]  /*0280*/  IMAD.WIDE R8, R27, 0x4, R8 ;  /* 0x000000041b087825 */ /* 0x000fc800078e0208 */
[----:B------:R-:W-:Y:S01]  /*0290*/  IMAD.WIDE R16, R2, 0x4, R16 ;  /* 0x0000000402107825 */ /* 0x000fe200078e0210 */
[----:B------:R-:W4:Y:S03]  /*02a0*/  LDG.E.EL R0, desc[UR4][R8.64] ;  /* 0x0000000408007981 */ /* 0x000f26000c2e1900 */
[C---:B0-----:R-:W-:Y:S01]  /*02b0*/  IMAD.WIDE R28, R27.reuse, 0x4, R28 ;  /* 0x000000041b1c7825 */ /* 0x041fe200078e021c */
[----:B------:R-:W3:Y:S04]  /*02c0*/  LDG.E.EL R19, desc[UR4][R10.64] ;  /* 0x000000040a137981 */ /* 0x000ee8000c2e1900 */
[----:B------:R-:W3:Y:S04]  /*02d0*/  LDG.E.EL R3, desc[UR4][R28.64] ;  /* 0x000000041c037981 */ /* 0x000ee8000c2e1900 */
[----:B------:R-:W4:Y:S01]  /*02e0*/  LDG.E.128 R8, desc[UR4][R16.64] ;  /* 0x0000000410087981 */ /* 0x000f22000c1e1d00 */
[----:B-1----:R-:W-:-:S04]  /*02f0*/  IMAD.WIDE R20, R27, 0x4, R20 ;  /* 0x000000041b147825 */ /* 0x002fc800078e0214 */
[----:B--2---:R-:W-:Y:S02]  /*0300*/  IMAD.WIDE R22, R27, 0x4, R22 ;  /* 0x000000041b167825 */ /* 0x004fe400078e0216 */
[----:B------:R-:W2:Y:S04]  /*0310*/  LDG.E.EL R21, desc[UR4][R20.64] ;  /* 0x0000000414157981 */ /* 0x000ea8000c2e1900 */
[----:B------:R0:W2:Y:S02]  /*0320*/  LDG.E.EL R4, desc[UR4][R22.64] ;  /* 0x0000000416047981 */ /* 0x0000a4000c2e1900 */
[----:B0-----:R-:W-:Y:S01]  /*0330*/  HFMA2.MMA R22, -RZ, RZ, 1.625, 0 ;  /* 0x3e800000ff167435 */ /* 0x001fe200000001ff */
[----:B------:R-:W-:-:S04]  /*0340*/  FADD R26, R26, 9.9999997473787516356e-06 ;  /* 0x3727c5ac1a1a7421 */ /* 0x000fc80000000000 */
[----:B------:R-:W0:Y:S01]  /*0350*/  MUFU.SQRT R27, R26 ;  /* 0x0000001a001b7308 */ /* 0x000e220000002000 */
[----:B------:R-:W-:-:S07]  /*0360*/  FADD R25, R25, 9.9999997473787516356e-06 ;  /* 0x3727c5ac19197421 */ /* 0x000fce0000000000 */
[----:B------:R-:W1:Y:S01]  /*0370*/  MUFU.SQRT R25, R25 ;  /* 0x0000001900197308 */ /* 0x000e620000002000 */
[C---:B0-----:R-:W-:Y:S02]  /*0380*/  FSETP.GT.AND P0, PT, R27.reuse, 8.50705917302346158658e+37, PT ;  /* 0x7e8000001b00780b */ /* 0x041fe40003f04000 */
[----:B------:R-:W-:Y:S02]  /*0390*/  FSETP.GEU.AND P2, PT, R27, 1.175494350822287508e-38, PT ;  /* 0x008000001b00780b */ /* 0x000fe40003f4e000 */
[----:B-1----:R-:W-:-:S09]  /*03a0*/  FSETP.GT.AND P1, PT, R25, 8.50705917302346158658e+37, PT ;  /* 0x7e8000001900780b */ /* 0x002fd20003f24000 */
[----:B------:R-:W-:Y:S01]  /*03b0*/  @P0 FMUL R27, R27, 0.25 ;  /* 0x3e8000001b1b0820 */ /* 0x000fe20000400000 */
[----:B------:R-:W-:-:S03]  /*03c0*/  FSETP.GEU.AND P3, PT, R25, 1.175494350822287508e-38, PT ;  /* 0x008000001900780b */ /* 0x000fc60003f6e000 */
[----:B------:R-:W-:-:S06]  /*03d0*/  @!P2 FMUL R27, R27, 16777216 ;  /* 0x4b8000001b1ba820 */ /* 0x000fcc0000400000 */
[----:B------:R-:W0:Y:S01]  /*03e0*/  MUFU.RCP R27, R27 ;  /* 0x0000001b001b7308 */ /* 0x000e220000001000 */
[----:B------:R-:W-:Y:S01]  /*03f0*/  @P1 FMUL R25, R25, 0.25 ;  /* 0x3e80000019191820 */ /* 0x000fe20000400000 */
[----:B------:R-:W-:Y:S01]  /*0400*/  FSEL R20, R22, 1, P0 ;  /* 0x3f80000016147808 */ /* 0x000fe20000000000 */
[--C-:B-----5:R-:W-:Y:S02]  /*0410*/  FADD R12, R12, R24.reuse ;  /* 0x000000180c0c7221 */ /* 0x120fe40000000000 */
[----:B------:R-:W-:Y:S01]  /*0420*/  @!P3 FMUL R25, R25, 16777216 ;  /* 0x4b8000001919b820 */ /* 0x000fe20000400000 */
[--C-:B------:R-:W-:Y:S01]  /*0430*/  FADD R13, R13, R24.reuse ;  /* 0x000000180d0d7221 */ /* 0x100fe20000000000 */
[--C-:B------:R-:W-:Y:S01]  /*0440*/  FADD R14, R14, R24.reuse ;  /* 0x000000180e0e7221 */ /* 0x100fe20000000000 */
[----:B------:R-:W-:Y:S01]  /*0450*/  @!P2 FMUL R20, R20, 16777216 ;  /* 0x4b8000001414a820 */ /* 0x000fe20000400000 */
[----:B------:R-:W-:Y:S02]  /*0460*/  FADD R15, R15, R24 ;  /* 0x000000180f0f7221 */ /* 0x000fe40000000000 */
[----:B------:R-:W1:Y:S01]  /*0470*/  MUFU.RCP R24, R25 ;  /* 0x0000001900187308 */ /* 0x000e620000001000 */
[C---:B------:R-:W-:Y:S01]  /*0480*/  FADD R29, -R5.reuse, R12 ;  /* 0x0000000c051d7221 */ /* 0x040fe20000000100 */
[C---:B------:R-:W-:Y:S01]  /*0490*/  FADD R26, -R5.reuse, R13 ;  /* 0x0000000d051a7221 */ /* 0x040fe20000000100 */
[----:B------:R-:W-:Y:S01]  /*04a0*/  FADD R23, -R5, R14 ;  /* 0x0000000e05177221 */ /* 0x000fe20000000100 */
[----:B0-----:R-:W-:Y:S01]  /*04b0*/  FMUL R20, R27, R20 ;  /* 0x000000141b147220 */ /* 0x001fe20000400000 */
[----:B------:R-:W-:Y:S01]  /*04c0*/  FADD R5, -R5, R15 ;  /* 0x0000000f05057221 */ /* 0x000fe20000000100 */
[----:B------:R-:W-:-:S02]  /*04d0*/  FSEL R27, R22, 1, P1 ;  /* 0x3f800000161b7808 */ /* 0x000fc40000800000 */
[C---:B------:R-:W-:Y:S01]  /*04e0*/  FMUL R29, R20.reuse, R29 ;  /* 0x0000001d141d7220 */ /* 0x040fe20000400000 */
[C---:B------:R-:W-:Y:S01]  /*04f0*/  FMUL R26, R20.reuse, R26 ;  /* 0x0000001a141a7220 */ /* 0x040fe20000400000 */
[C---:B------:R-:W-:Y:S01]  /*0500*/  FMUL R22, R20.reuse, R23 ;  /* 0x0000001714167220 */ /* 0x040fe20000400000 */
[----:B------:R-:W-:Y:S01]  /*0510*/  FMUL R28, R20, R5 ;  /* 0x00000005141c7220 */ /* 0x000fe20000400000 */
[----:B------:R-:W-:Y:S01]  /*0520*/  @!P3 FMUL R27, R27, 16777216 ;  /* 0x4b8000001b1bb820 */ /* 0x000fe20000400000 */
[C-C-:B---3--:R-:W-:Y:S01]  /*0530*/  FFMA R5, R18.reuse, R29, R19.reuse ;  /* 0x0000001d12057223 */ /* 0x148fe20000000013 */
[C-C-:B------:R-:W-:Y:S01]  /*0540*/  FFMA R20, R18.reuse, R26, R19.reuse ;  /* 0x0000001a12147223 */ /* 0x140fe20000000013 */
[C-C-:B------:R-:W-:Y:S01]  /*0550*/  FFMA R22, R18.reuse, R22, R19.reuse ;  /* 0x0000001612167223 */ /* 0x140fe20000000013 */
[----:B------:R-:W-:Y:S01]  /*0560*/  FFMA R23, R18, R28, R19 ;  /* 0x0000001c12177223 */ /* 0x000fe20000000013 */
[--C-:B----4-:R-:W-:Y:S01]  /*0570*/  FADD R11, R11, R0.reuse ;  /* 0x000000000b0b7221 */ /* 0x110fe20000000000 */
[----:B------:R-:W0:Y:S01]  /*0580*/  LDC.64 R18, c[0x0][0x220] ;  /* 0x00008800ff127b82 */ /* 0x000e220000000a00 */
[--C-:B------:R-:W-:Y:S01]  /*0590*/  FADD R8, R8, R0.reuse ;  /* 0x0000000008087221 */ /* 0x100fe20000000000 */
[--C-:B------:R-:W-:Y:S01]  /*05a0*/  FADD R9, R9, R0.reuse ;  /* 0x0000000009097221 */ /* 0x100fe20000000000 */
[----:B------:R-:W-:Y:S01]  /*05b0*/  FADD R10, R10, R0 ;  /* 0x000000000a0a7221 */ /* 0x000fe20000000000 */
[----:B-1----:R-:W-:Y:S01]  /*05c0*/  FMUL R24, R24, R27 ;  /* 0x0000001b18187220 */ /* 0x002fe20000400000 */
[C---:B------:R-:W-:Y:S01]  /*05d0*/  FADD R29, -R3.reuse, R11 ;  /* 0x0000000b031d7221 */ /* 0x040fe20000000100 */
[C---:B------:R-:W-:Y:S01]  /*05e0*/  FADD R25, -R3.reuse, R8 ;  /* 0x0000000803197221 */ /* 0x040fe20000000100 */
[C---:B------:R-:W-:Y:S01]  /*05f0*/  FADD R27, -R3.reuse, R9 ;  /* 0x00000009031b7221 */ /* 0x040fe20000000100 */
[----:B------:R-:W-:Y:S01]  /*0600*/  FADD R3, -R3, R10 ;  /* 0x0000000a03037221 */ /* 0x000fe20000000100 */
[C---:B------:R-:W-:Y:S01]  /*0610*/  FMUL R29, R24.reuse, R29 ;  /* 0x0000001d181d7220 */ /* 0x040fe20000400000 */
[C---:B------:R-:W-:Y:S01]  /*0620*/  FMUL R0, R24.reuse, R25 ;  /* 0x0000001918007220 */ /* 0x040fe20000400000 */
[C---:B------:R-:W-:Y:S01]  /*0630*/  FMUL R26, R24.reuse, R27 ;  /* 0x0000001b181a7220 */ /* 0x040fe20000400000 */
[----:B------:R-:W-:Y:S01]  /*0640*/  FMUL R24, R24, R3 ;  /* 0x0000000318187220 */ /* 0x000fe20000400000 */
[C-C-:B--2---:R-:W-:Y:S01]  /*0650*/  FFMA R28, R4.reuse, R29, R21.reuse ;  /* 0x0000001d041c7223 */ /* 0x144fe20000000015 */
[C-C-:B------:R-:W-:Y:S01]  /*0660*/  FFMA R0, R4.reuse, R0, R21.reuse ;  /* 0x0000000004007223 */ /* 0x140fe20000000015 */
[C-C-:B------:R-:W-:Y:S01]  /*0670*/  FFMA R3, R4.reuse, R26, R21.reuse ;  /* 0x0000001a04037223 */ /* 0x140fe20000000015 */
[----:B------:R-:W-:-:S02]  /*0680*/  FFMA R21, R4, R24, R21 ;  /* 0x0000001804157223 */ /* 0x000fc40000000015 */
[----:B------:R-:W-:Y:S01]  /*0690*/  FSETP.GEU.AND P3, PT, R23, -R28, PT ;  /* 0x8000001c1700720b */ /* 0x000fe20003f6e000 */
[----:B------:R-:W-:Y:S01]  /*06a0*/  FADD R23, R28, R23 ;  /* 0x000000171c177221 */ /* 0x000fe20000000000 */
[----:B------:R-:W-:Y:S01]  /*06b0*/  FSETP.GEU.AND P0, PT, R5, -R0, PT ;  /* 0x800000000500720b */ /* 0x000fe20003f0e000 */
[----:B------:R-:W-:Y:S01]  /*06c0*/  FADD R0, R0, R5 ;  /* 0x0000000500007221 */ /* 0x000fe20000000000 */
[----:B------:R-:W-:Y:S01]  /*06d0*/  FSETP.GEU.AND P1, PT, R20, -R3, PT ;  /* 0x800000031400720b */ /* 0x000fe20003f2e000 */
[----:B------:R-:W-:Y:S01]  /*06e0*/  FADD R3, R3, R20 ;  /* 0x0000001403037221 */ /* 0x000fe20000000000 */
[----:B------:R-:W-:Y:S01]  /*06f0*/  FSETP.GEU.AND P2, PT, R22, -R21, PT ;  /* 0x800000151600720b */ /* 0x000fe20003f4e000 */
[----:B------:R-:W-:Y:S01]  /*0700*/  FADD R22, R21, R22 ;  /* 0x0000001615167221 */ /* 0x000fe20000000000 */
[----:B0-----:R-:W-:Y:S01]  /*0710*/  IMAD.WIDE R18, R2, 0x4, R18 ;  /* 0x0000000402127825 */ /* 0x001fe200078e0212 */
[----:B------:R-:W-:Y:S02]  /*0720*/  FSEL R23, R23, RZ, P3 ;  /* 0x000000ff17177208 */ /* 0x000fe40001800000 */
[----:B------:R-:W-:-:S02]  /*0730*/  FSEL R20, R0, RZ, P0 ;  /* 0x000000ff00147208 */ /* 0x000fc40000000000 */
[----:B------:R-:W-:Y:S02]  /*0740*/  FSEL R21, R3, RZ, P1 ;  /* 0x000000ff03157208 */ /* 0x000fe40000800000 */
[----:B------:R-:W-:Y:S01]  /*0750*/  FSEL R22, R22, RZ, P2 ;  /* 0x000000ff16167208 */ /* 0x000fe20001000000 */
[----:B------:R-:W-:Y:S04]  /*0760*/  STG.E.128 desc[UR4][R6.64], R12 ;  /* 0x0000000c06007986 */ /* 0x000fe8000c101d04 */
[----:B------:R-:W-:Y:S04]  /*0770*/  STG.E.128 desc[UR4][R16.64], R8 ;  /* 0x0000000810007986 */ /* 0x000fe8000c101d04 */
[----:B------:R-:W-:Y:S01]  /*0780*/  STG.E.128 desc[UR4][R18.64], R20 ;  /* 0x0000001412007986 */ /* 0x000fe2000c101d04 */
[----:B------:R-:W-:Y:S05]  /*0790*/  EXIT ;  /* 0x000000000000794d */ /* 0x000fea0003800000 */
.L_x_0:
[----:B------:R-:W-:-:S00]  /*07a0*/  BRA `(.L_x_0) ;  /* 0xfffffffc00fc7947 */ /* 0x000fc0000383ffff */
[----:B------:R-:W-:-:S00]  /*07b0*/  NOP ;  /* 0x0000000000007918 */ /* 0x000fc00000000000 */
        /* <DEDUP_REMOVED lines=12> */
.L_x_1:


//--------------------- .nv.global.init           --------------------------
	.section	.nv.global.init,"aw",@progbits
.nv.global.init:
	.type		_$_str,@object
	.size		_$_str,(_$_str_$_2 - _$_str)
_$_str:
        /*0000*/ 	.byte	0x5f, 0x5f, 0x43, 0x55, 0x44, 0x41, 0x5f, 0x46, 0x54, 0x5a, 0x00
	.type		_$_str_$_2,@object
	.size		_$_str_$_2,(.L_1 - _$_str_$_2)
_$_str_$_2:
        /*000b*/ 	.byte	0x5f, 0x5f, 0x43, 0x55, 0x44, 0x41, 0x5f, 0x50, 0x52, 0x45, 0x43, 0x5f, 0x53, 0x51, 0x52, 0x54
        /*001b*/ 	.byte	0x00
.L_1:


//--------------------- .nv.constant0.triton_poi_fused__native_batch_norm_legit_no_training_add_convolution_relu_26 --------------------------
	.section	.nv.constant0.triton_poi_fused__native_batch_norm_legit_no_training_add_convolution_relu_26,"a",@progbits
	.sectionflags	@""
	.align	4
.nv.constant0.triton_poi_fused__native_batch_norm_legit_no_training_add_convolution_relu_26:
	.zero		636
